//
// Generated by NVIDIA NVVM Compiler
//
// Compiler Build ID: CL-36424714
// Cuda compilation tools, release 13.0, V13.0.88
// Based on NVVM 20.0.0
//

.version 9.0
.target sm_100
.address_size 64

	// .globl	_Z6kernelv
.extern .func  (.param .b32 func_retval0) vprintf
(
	.param .b64 vprintf_param_0,
	.param .b64 vprintf_param_1
)
;
.global .align 1 .b8 $str[68] = {103, 100, 40, 37, 52, 100, 44, 37, 52, 100, 44, 37, 52, 100, 41, 32, 98, 100, 40, 37, 52, 100, 44, 37, 52, 100, 44, 37, 52, 100, 41, 32, 98, 105, 40, 37, 52, 100, 44, 37, 52, 100, 44, 37, 52, 100, 41, 32, 116, 105, 40, 37, 52, 100, 44, 37, 52, 100, 44, 37, 52, 100, 41, 32, 37, 100, 10};

.visible .entry _Z6kernelv()
{
	.local .align 8 .b8 	__local_depot0[56];
	.reg .b64 	%SP;
	.reg .b64 	%SPL;
	.reg .b32 	%r<15>;
	.reg .b64 	%rd<5>;

	mov.u64 	%SPL, __local_depot0;
	cvta.local.u64 	%SP, %SPL;
	add.u64 	%rd1, %SP, 0;
	add.u64 	%rd2, %SPL, 0;
	mov.u32 	%r1, %tid.x;
	mov.u32 	%r2, %nctaid.x;
	mov.u32 	%r3, %nctaid.y;
	mov.u32 	%r4, %nctaid.z;
	mov.u32 	%r5, %ntid.x;
	mov.u32 	%r6, %ntid.y;
	mov.u32 	%r7, %ntid.z;
	mov.u32 	%r8, %ctaid.x;
	mov.u32 	%r9, %ctaid.y;
	mov.u32 	%r10, %ctaid.z;
	mov.u32 	%r11, %tid.y;
	mov.u32 	%r12, %tid.z;
	st.local.v2.u32 	[%rd2], {%r2, %r3};
	st.local.v2.u32 	[%rd2+8], {%r4, %r5};
	st.local.v2.u32 	[%rd2+16], {%r6, %r7};
	st.local.v2.u32 	[%rd2+24], {%r8, %r9};
	st.local.v2.u32 	[%rd2+32], {%r10, %r1};
	st.local.v2.u32 	[%rd2+40], {%r11, %r12};
	st.local.u32 	[%rd2+48], %r1;
	mov.u64 	%rd3, $str;
	cvta.global.u64 	%rd4, %rd3;
	{ // callseq 0, 0
	.param .b64 param0;
	st.param.b64 	[param0], %rd4;
	.param .b64 param1;
	st.param.b64 	[param1], %rd1;
	.param .b32 retval0;
	call.uni (retval0), 
	vprintf, 
	(
	param0, 
	param1
	);
	ld.param.b32 	%r13, [retval0];
	} // callseq 0
	ret;

}


// ===== COMPILED SASS (sm_100) =====

	.target	sm_100

	.elftype	@"ET_EXEC"


//--------------------- .note.nv.tkinfo           --------------------------
	.section	.note.nv.tkinfo,"",@"SHT_NOTE"
	.sectionflags	@"SHF_NOTE_NV_TKINFO"
	.tkinfo
        /*0018*/ 	.word	0x00000002
        /*0030*/ 	.string	""
        /*0030*/ 	.string	"ptxas"
        /*0030*/ 	.string	"Cuda compilation tools, release 13.0, V13.0.88"
        /*0030*/ 	.string	"Build cuda_13.0.r13.0/compiler.36424714_0"
        /*0030*/ 	.string	"-arch sm_100 -m 64 "



//--------------------- .note.nv.cuinfo           --------------------------
	.section	.note.nv.cuinfo,"",@"SHT_NOTE"
	.sectionflags	@"SHF_NOTE_NV_CUINFO"
        /*0018*/ 	.short	0x0002
        /*001a*/ 	.short	0x0064
        /*001c*/ 	.short	0x0082
	.zero		2


//--------------------- .nv.info                  --------------------------
	.section	.nv.info,"",@"SHT_CUDA_INFO"
	.align	4


	//----- nvinfo : EIATTR_REGCOUNT
	.align		4
        /*0000*/ 	.byte	0x04, 0x2f
        /*0002*/ 	.short	(.L_2 - .L_1)
	.align		4
.L_1:
        /*0004*/ 	.word	index@(_Z6kernelv)
        /*0008*/ 	.word	0x00000018


	//----- nvinfo : EIATTR_FRAME_SIZE
	.align		4
.L_2:
        /*000c*/ 	.byte	0x04, 0x11
        /*000e*/ 	.short	(.L_4 - .L_3)
	.align		4
.L_3:
        /*0010*/ 	.word	index@(_Z6kernelv)
        /*0014*/ 	.word	0x00000038


	//----- nvinfo : EIATTR_MIN_STACK_SIZE
	.align		4
.L_4:
        /*0018*/ 	.byte	0x04, 0x12
        /*001a*/ 	.short	(.L_6 - .L_5)
	.align		4
.L_5:
        /*001c*/ 	.word	index@(_Z6kernelv)
        /*0020*/ 	.word	0x00000038
.L_6:


//--------------------- .nv.compat                --------------------------
	.section	.nv.compat,"",@"SHT_CUDA_COMPAT_INFO"
	.align	4
        /*0000*/ 	.byte	0x02, 0x09, 0x00, 0x00, 0x02, 0x02, 0x01, 0x00, 0x02, 0x05, 0x05, 0x00, 0x03, 0x07, 0x01, 0x01
        /*0010*/ 	.byte	0x02, 0x03, 0x00, 0x00, 0x02, 0x06, 0x01, 0x00, 0x04, 0x0b, 0x08, 0x00, 0x09, 0x00, 0x00, 0x00
        /*0020*/ 	.byte	0x00, 0x00, 0x00, 0x00


//--------------------- .nv.info._Z6kernelv       --------------------------
	.section	.nv.info._Z6kernelv,"",@"SHT_CUDA_INFO"
	.sectionflags	@""
	.align	4


	//----- nvinfo : EIATTR_CUDA_API_VERSION
	.align		4
        /*0000*/ 	.byte	0x04, 0x37
        /*0002*/ 	.short	(.L_8 - .L_7)
.L_7:
        /*0004*/ 	.word	0x00000082


	//----- nvinfo : EIATTR_SPARSE_MMA_MASK
	.align		4
.L_8:
        /*0008*/ 	.byte	0x03, 0x50
        /*000a*/ 	.short	0x0000


	//----- nvinfo : EIATTR_MAXREG_COUNT
	.align		4
        /*000c*/ 	.byte	0x03, 0x1b
        /*000e*/ 	.short	0x00ff


	//----- nvinfo : EIATTR_EXTERNS
	.align		4
        /*0010*/ 	.byte	0x04, 0x0f
        /*0012*/ 	.short	(.L_10 - .L_9)


	//   ....[0]....
	.align		4
.L_9:
        /*0014*/ 	.word	index@(vprintf)


	//----- nvinfo : EIATTR_MERCURY_ISA_VERSION
	.align		4
.L_10:
        /*0018*/ 	.byte	0x03, 0x5f
        /*001a*/ 	.short	0x0101


	//----- nvinfo : EIATTR_VRC_CTA_INIT_COUNT
	.align		4
        /*001c*/ 	.byte	0x02, 0x4a
	.zero		1
	.zero		1


	//----- nvinfo : EIATTR_SYSCALL_OFFSETS
	.align		4
        /*0020*/ 	.byte	0x04, 0x46
        /*0022*/ 	.short	(.L_12 - .L_11)


	//   ....[0]....
.L_11:
        /*0024*/ 	.word	0x000001f0


	//----- nvinfo : EIATTR_EXIT_INSTR_OFFSETS
	.align		4
.L_12:
        /*0028*/ 	.byte	0x04, 0x1c
        /*002a*/ 	.short	(.L_14 - .L_13)


	//   ....[0]....
.L_13:
        /*002c*/ 	.word	0x00000200


	//----- nvinfo : EIATTR_SW_WAR
	.align		4
.L_14:
        /*0030*/ 	.byte	0x04, 0x36
        /*0032*/ 	.short	(.L_16 - .L_15)
.L_15:
        /*0034*/ 	.word	0x00000008
.L_16:


//--------------------- .nv.callgraph             --------------------------
	.section	.nv.callgraph,"",@"SHT_CUDA_CALLGRAPH"
	.align	4
	.sectionentsize	8
	.align		4
        /*0000*/ 	.word	0x00000000
	.align		4
        /*0004*/ 	.word	0xffffffff
	.align		4
        /*0008*/ 	.word	index@(_Z6kernelv)
	.align		4
        /*000c*/ 	.word	index@(vprintf)
	.align		4
        /*0010*/ 	.word	0x00000000
	.align		4
        /*0014*/ 	.word	0xfffffffe
	.align		4
        /*0018*/ 	.word	0x00000000
	.align		4
        /*001c*/ 	.word	0xfffffffd
	.align		4
        /*0020*/ 	.word	0x00000000
	.align		4
        /*0024*/ 	.word	0xfffffffc


//--------------------- .nv.constant4             --------------------------
	.section	.nv.constant4,"a",@progbits
	.align	8
	.align		8
.nv.constant4:
        /*0000*/ 	.dword	vprintf
	.align		8
        /*0008*/ 	.dword	$str


//--------------------- .text._Z6kernelv          --------------------------
	.section	.text._Z6kernelv,"ax",@progbits
	.align	128
        .global         _Z6kernelv
        .type           _Z6kernelv,@function
        .size           _Z6kernelv,(.L_x_2 - _Z6kernelv)
        .other          _Z6kernelv,@"STO_CUDA_ENTRY STV_DEFAULT"
_Z6kernelv:
.text._Z6kernelv:
[----:B------:R-:W0:Y:S01]  /*0000*/  LDC R1, c[0x0][0x37c] ;  /* 0x0000df00ff017b82 */ /* 0x000e220000000800 */
[----:B------:R-:W1:Y:S01]  /*0010*/  S2R R16, SR_TID.Y ;  /* 0x0000000000107919 */ /* 0x000e620000002200 */
[----:B------:R-:W2:Y:S06]  /*0020*/  LDCU UR5, c[0x0][0x2fc] ;  /* 0x00005f80ff0577ac */ /* 0x000eac0008000800 */
[----:B------:R-:W3:Y:S01]  /*0030*/  LDC R8, c[0x0][0x370] ;  /* 0x0000dc00ff087b82 */ /* 0x000ee20000000800 */
[----:B0-----:R-:W-:Y:S01]  /*0040*/  VIADD R1, R1, 0xffffffc8 ;  /* 0xffffffc801017836 */ /* 0x001fe20000000000 */
[----:B------:R-:W1:Y:S01]  /*0050*/  S2R R17, SR_TID.Z ;  /* 0x0000000000117919 */ /* 0x000e620000002300 */
[----:B------:R-:W-:Y:S01]  /*0060*/  MOV R0, 0x0 ;  /* 0x0000000000007802 */ /* 0x000fe20000000f00 */
[----:B------:R-:W0:Y:S01]  /*0070*/  LDCU UR4, c[0x0][0x2f8] ;  /* 0x00005f00ff0477ac */ /* 0x000e220008000800 */
[----:B------:R-:W4:Y:S03]  /*0080*/  S2R R15, SR_TID.X ;  /* 0x00000000000f7919 */ /* 0x000f260000002100 */
[----:B------:R-:W3:Y:S01]  /*0090*/  LDC R9, c[0x0][0x374] ;  /* 0x0000dd00ff097b82 */ /* 0x000ee20000000800 */
[----:B------:R-:W5:Y:S01]  /*00a0*/  LDCU.64 UR6, c[0x4][0x8] ;  /* 0x01000100ff0677ac */ /* 0x000f620008000a00 */
[----:B------:R-:W5:Y:S01]  /*00b0*/  S2R R14, SR_CTAID.Z ;  /* 0x00000000000e7919 */ /* 0x000f620000002700 */
[----:B------:R-:W5:Y:S05]  /*00c0*/  S2R R4, SR_CTAID.X ;  /* 0x0000000000047919 */ /* 0x000f6a0000002500 */
[----:B------:R-:W5:Y:S01]  /*00d0*/  LDC R10, c[0x0][0x378] ;  /* 0x0000de00ff0a7b82 */ /* 0x000f620000000800 */
[----:B------:R-:W5:Y:S01]  /*00e0*/  S2R R5, SR_CTAID.Y ;  /* 0x0000000000057919 */ /* 0x000f620000002600 */
[----:B0-----:R-:W-:-:S06]  /*00f0*/  IADD3 R6, P0, PT, R1, UR4, RZ ;  /* 0x0000000401067c10 */ /* 0x001fcc000ff1e0ff */
[----:B------:R-:W0:Y:S01]  /*0100*/  LDC R11, c[0x0][0x360] ;  /* 0x0000d800ff0b7b82 */ /* 0x000e220000000800 */
[----:B--2---:R-:W-:-:S07]  /*0110*/  IMAD.X R7, RZ, RZ, UR5, P0 ;  /* 0x00000005ff077e24 */ /* 0x004fce00080e06ff */
[----:B------:R-:W2:Y:S01]  /*0120*/  LDC R12, c[0x0][0x364] ;  /* 0x0000d900ff0c7b82 */ /* 0x000ea20000000800 */
[----:B---3--:R-:W-:Y:S04]  /*0130*/  STL.64 [R1], R8 ;  /* 0x0000000801007387 */ /* 0x008fe80000100a00 */
[----:B-1----:R-:W-:Y:S03]  /*0140*/  STL.64 [R1+0x28], R16 ;  /* 0x0000281001007387 */ /* 0x002fe60000100a00 */
[----:B------:R-:W2:Y:S01]  /*0150*/  LDC R13, c[0x0][0x368] ;  /* 0x0000da00ff0d7b82 */ /* 0x000ea20000000800 */
[----:B----4-:R-:W-:Y:S04]  /*0160*/  STL [R1+0x30], R15 ;  /* 0x0000300f01007387 */ /* 0x010fe80000100800 */
[----:B-----5:R-:W-:Y:S03]  /*0170*/  STL.64 [R1+0x20], R14 ;  /* 0x0000200e01007387 */ /* 0x020fe60000100a00 */
[----:B------:R1:W3:Y:S01]  /*0180*/  LDC.64 R2, c[0x4][R0] ;  /* 0x0100000000027b82 */ /* 0x0002e20000000a00 */
[----:B0-----:R-:W-:Y:S04]  /*0190*/  STL.64 [R1+0x8], R10 ;  /* 0x0000080a01007387 */ /* 0x001fe80000100a00 */
[----:B------:R0:W-:Y:S04]  /*01a0*/  STL.64 [R1+0x18], R4 ;  /* 0x0000180401007387 */ /* 0x0001e80000100a00 */
[----:B--2---:R1:W-:Y:S01]  /*01b0*/  STL.64 [R1+0x10], R12 ;  /* 0x0000100c01007387 */ /* 0x0043e20000100a00 */
[----:B0-----:R-:W-:Y:S01]  /*01c0*/  IMAD.U32 R4, RZ, RZ, UR6 ;  /* 0x00000006ff047e24 */ /* 0x001fe2000f8e00ff */
[----:B------:R-:W-:-:S07]  /*01d0*/  MOV R5, UR7 ;  /* 0x0000000700057c02 */ /* 0x000fce0008000f00 */
[----:B------:R-:W-:-:S07]  /*01e0*/  LEPC R20, `(.L_x_0) ;  /* 0x000000001014794e */ /* 0x000fce0000000000 */
[----:B-1-3--:R-:W-:Y:S05]  /*01f0*/  CALL.ABS.NOINC R2 ;  /* 0x0000000002007343 */ /* 0x00afea0003c00000 */
.L_x_0:
[----:B------:R-:W-:Y:S05]  /*0200*/  EXIT ;  /* 0x000000000000794d */ /* 0x000fea0003800000 */
.L_x_1:
[----:B------:R-:W-:-:S00]  /*0210*/  BRA `(.L_x_1) ;  /* 0xfffffffc00fc7947 */ /* 0x000fc0000383ffff */
[----:B------:R-:W-:-:S00]  /*0220*/  NOP ;  /* 0x0000000000007918 */ /* 0x000fc00000000000 */
        /* <DEDUP_REMOVED lines=13> */
.L_x_2:


//--------------------- .nv.global.init           --------------------------
	.section	.nv.global.init,"aw",@progbits
.nv.global.init:
	.type		$str,@object
	.size		$str,(.L_0 - $str)
$str:
        /*0000*/ 	.byte	0x67, 0x64, 0x28, 0x25, 0x34, 0x64, 0x2c, 0x25, 0x34, 0x64, 0x2c, 0x25, 0x34, 0x64, 0x29, 0x20
        /*0010*/ 	.byte	0x62, 0x64, 0x28, 0x25, 0x34, 0x64, 0x2c, 0x25, 0x34, 0x64, 0x2c, 0x25, 0x34, 0x64, 0x29, 0x20
        /*0020*/ 	.byte	0x62, 0x69, 0x28, 0x25, 0x34, 0x64, 0x2c, 0x25, 0x34, 0x64, 0x2c, 0x25, 0x34, 0x64, 0x29, 0x20
        /*0030*/ 	.byte	0x74, 0x69, 0x28, 0x25, 0x34, 0x64, 0x2c, 0x25, 0x34, 0x64, 0x2c, 0x25, 0x34, 0x64, 0x29, 0x20
        /*0040*/ 	.byte	0x25, 0x64, 0x0a, 0x00
.L_0:


//--------------------- .nv.shared.reserved.0     --------------------------
	.section	.nv.shared.reserved.0,"aw",@nobits
	.weak		__nv_reservedSMEM_offset_0_alias
	.size		__nv_reservedSMEM_offset_0_alias, 0, 64
	.other		__nv_reservedSMEM_offset_0_alias,@"STO_CUDA_RESERVED_SHARED STV_DEFAULT"
__nv_reservedSMEM_offset_0_alias:
	.zero		0
	.zero		64


//--------------------- .nv.constant0._Z6kernelv  --------------------------
	.section	.nv.constant0._Z6kernelv,"a",@progbits
	.sectionflags	@""
	.align	4
.nv.constant0._Z6kernelv:
	.zero		896


//--------------------- SYMBOLS --------------------------

	.type		.nv.reservedSmem.offset0,@object
	.size		.nv.reservedSmem.offset0,0x4
	.type		vprintf,@function
